	.headerflags	@"EF_CUDA_TEXMODE_UNIFIED EF_CUDA_64BIT_ADDRESS EF_CUDA_ACCELERATORS EF_CUDA_SM90 EF_CUDA_VIRTUAL_SM(EF_CUDA_SM90)"
	.elftype	@"ET_EXEC"


//--------------------- .nv.info                  --------------------------
	.section	.nv.info,"",@"SHT_CUDA_INFO"
	.align	4


	//----- nvinfo : EIATTR_REGCOUNT
	.align		4
        /*0000*/ 	.byte	0x04, 0x2f
        /*0002*/ 	.short	(.L_3 - .L_2)
	.align		4
.L_2:
        /*0004*/ 	.word	index@(triton_poi_fused__native_batch_norm_legit_no_training_relu_5)
        /*0008*/ 	.word	0x00000012


	//----- nvinfo : EIATTR_MIN_STACK_SIZE
	.align		4
.L_3:
        /*000c*/ 	.byte	0x04, 0x12
        /*000e*/ 	.short	(.L_5 - .L_4)
	.align		4
.L_4:
        /*0010*/ 	.word	index@(triton_poi_fused__native_batch_norm_legit_no_training_relu_5)
        /*0014*/ 	.word	0x00000000


	//----- nvinfo : EIATTR_FRAME_SIZE
	.align		4
.L_5:
        /*0018*/ 	.byte	0x04, 0x11
        /*001a*/ 	.short	(.L_7 - .L_6)
	.align		4
.L_6:
        /*001c*/ 	.word	index@(triton_poi_fused__native_batch_norm_legit_no_training_relu_5)
        /*0020*/ 	.word	0x00000000


	//----- nvinfo : EIATTR_MIN_STACK_SIZE
	.align		4
.L_7:
        /*0024*/ 	.byte	0x04, 0x12
        /*0026*/ 	.short	(.L_9 - .L_8)
	.align		4
.L_8:
        /*0028*/ 	.word	index@(triton_poi_fused__native_batch_norm_legit_no_training_relu_5)
        /*002c*/ 	.word	0x00000000
.L_9:


//--------------------- .nv.info.triton_poi_fused__native_batch_norm_legit_no_training_relu_5 --------------------------
	.section	.nv.info.triton_poi_fused__native_batch_norm_legit_no_training_relu_5,"",@"SHT_CUDA_INFO"
	.sectionflags	@""
	.align	4


	//----- nvinfo : EIATTR_CUDA_API_VERSION
	.align		4
        /*0000*/ 	.byte	0x04, 0x37
        /*0002*/ 	.short	(.L_11 - .L_10)
.L_10:
        /*0004*/ 	.word	0x0000007c


	//----- nvinfo : EIATTR_KPARAM_INFO
	.align		4
.L_11:
        /*0008*/ 	.byte	0x04, 0x17
        /*000a*/ 	.short	(.L_13 - .L_12)
.L_12:
        /*000c*/ 	.word	0x00000000
        /*0010*/ 	.short	0x0006
        /*0012*/ 	.short	0x0030
        /*0014*/ 	.byte	0x00, 0xf0, 0x11, 0x00


	//----- nvinfo : EIATTR_KPARAM_INFO
	.align		4
.L_13:
        /*0018*/ 	.byte	0x04, 0x17
        /*001a*/ 	.short	(.L_15 - .L_14)
.L_14:
        /*001c*/ 	.word	0x00000000
        /*0020*/ 	.short	0x0005
        /*0022*/ 	.short	0x0028
        /*0024*/ 	.byte	0x00, 0xf4, 0x21, 0x00


	//----- nvinfo : EIATTR_KPARAM_INFO
	.align		4
.L_15:
        /*0028*/ 	.byte	0x04, 0x17
        /*002a*/ 	.short	(.L_17 - .L_16)
.L_16:
        /*002c*/ 	.word	0x00000000
        /*0030*/ 	.short	0x0004
        /*0032*/ 	.short	0x0020
        /*0034*/ 	.byte	0x00, 0xf4, 0x21, 0x00


	//----- nvinfo : EIATTR_KPARAM_INFO
	.align		4
.L_17:
        /*0038*/ 	.byte	0x04, 0x17
        /*003a*/ 	.short	(.L_19 - .L_18)
.L_18:
        /*003c*/ 	.word	0x00000000
        /*0040*/ 	.short	0x0003
        /*0042*/ 	.short	0x0018
        /*0044*/ 	.byte	0x00, 0xf4, 0x21, 0x00


	//----- nvinfo : EIATTR_KPARAM_INFO
	.align		4
.L_19:
        /*0048*/ 	.byte	0x04, 0x17
        /*004a*/ 	.short	(.L_21 - .L_20)
.L_20:
        /*004c*/ 	.word	0x00000000
        /*0050*/ 	.short	0x0002
        /*0052*/ 	.short	0x0010
        /*0054*/ 	.byte	0x00, 0xf4, 0x21, 0x00


	//----- nvinfo : EIATTR_KPARAM_INFO
	.align		4
.L_21:
        /*0058*/ 	.byte	0x04, 0x17
        /*005a*/ 	.short	(.L_23 - .L_22)
.L_22:
        /*005c*/ 	.word	0x00000000
        /*0060*/ 	.short	0x0001
        /*0062*/ 	.short	0x0008
        /*0064*/ 	.byte	0x00, 0xf4, 0x21, 0x00


	//----- nvinfo : EIATTR_KPARAM_INFO
	.align		4
.L_23:
        /*0068*/ 	.byte	0x04, 0x17
        /*006a*/ 	.short	(.L_25 - .L_24)
.L_24:
        /*006c*/ 	.word	0x00000000
        /*0070*/ 	.short	0x0000
        /*0072*/ 	.short	0x0000
        /*0074*/ 	.byte	0x00, 0xf4, 0x21, 0x00


	//----- nvinfo : EIATTR_SPARSE_MMA_MASK
	.align		4
.L_25:
        /*0078*/ 	.byte	0x03, 0x50
        /*007a*/ 	.short	0x0000


	//----- nvinfo : EIATTR_MAXREG_COUNT
	.align		4
        /*007c*/ 	.byte	0x03, 0x1b
        /*007e*/ 	.short	0x00ff


	//----- nvinfo : EIATTR_EXIT_INSTR_OFFSETS
	.align		4
        /*0080*/ 	.byte	0x04, 0x1c
        /*0082*/ 	.short	(.L_27 - .L_26)


	//   ....[0]....
.L_26:
        /*0084*/ 	.word	0x000002d0


	//----- nvinfo : EIATTR_REQNTID
	.align		4
.L_27:
        /*0088*/ 	.byte	0x04, 0x10
        /*008a*/ 	.short	(.L_29 - .L_28)
.L_28:
        /*008c*/ 	.word	0x00000080
        /*0090*/ 	.word	0x00000001
        /*0094*/ 	.word	0x00000001


	//----- nvinfo : EIATTR_CBANK_PARAM_SIZE
	.align		4
.L_29:
        /*0098*/ 	.byte	0x03, 0x19
        /*009a*/ 	.short	0x0034


	//----- nvinfo : EIATTR_PARAM_CBANK
	.align		4
        /*009c*/ 	.byte	0x04, 0x0a
        /*009e*/ 	.short	(.L_31 - .L_30)
	.align		4
.L_30:
        /*00a0*/ 	.word	index@(.nv.constant0.triton_poi_fused__native_batch_norm_legit_no_training_relu_5)
        /*00a4*/ 	.short	0x0210
        /*00a6*/ 	.short	0x0034


	//----- nvinfo : EIATTR_SW_WAR
	.align		4
.L_31:
        /*00a8*/ 	.byte	0x04, 0x36
        /*00aa*/ 	.short	(.L_33 - .L_32)
.L_32:
        /*00ac*/ 	.word	0x00000008
.L_33:


//--------------------- .nv.callgraph             --------------------------
	.section	.nv.callgraph,"",@"SHT_CUDA_CALLGRAPH"
	.align	4
	.sectionentsize	8
	.align		4
        /*0000*/ 	.word	0x00000000
	.align		4
        /*0004*/ 	.word	0xffffffff
	.align		4
        /*0008*/ 	.word	0x00000000
	.align		4
        /*000c*/ 	.word	0xfffffffe
	.align		4
        /*0010*/ 	.word	0x00000000
	.align		4
        /*0014*/ 	.word	0xfffffffd
	.align		4
        /*0018*/ 	.word	0x00000000
	.align		4
        /*001c*/ 	.word	0xfffffffc


//--------------------- .nv.constant4             --------------------------
	.section	.nv.constant4,"a",@progbits
	.align	8
	.align		8
.nv.constant4:
        /*0000*/ 	.dword	_$_str
	.align		8
        /*0008*/ 	.dword	_$_str_$_2


//--------------------- .text.triton_poi_fused__native_batch_norm_legit_no_training_relu_5 --------------------------
	.section	.text.triton_poi_fused__native_batch_norm_legit_no_training_relu_5,"ax",@progbits
	.align	128
        .global         triton_poi_fused__native_batch_norm_legit_no_training_relu_5
        .type           triton_poi_fused__native_batch_norm_legit_no_training_relu_5,@function
        .size           triton_poi_fused__native_batch_norm_legit_no_training_relu_5,(.L_x_1 - triton_poi_fused__native_batch_norm_legit_no_training_relu_5)
        .other          triton_poi_fused__native_batch_norm_legit_no_training_relu_5,@"STO_CUDA_ENTRY STV_DEFAULT"
triton_poi_fused__native_batch_norm_legit_no_training_relu_5:
.text.triton_poi_fused__native_batch_norm_legit_no_training_relu_5:
[----:B------:R-:W-:Y:S01]  /*0000*/  LDC R1, c[0x0][0x28] ;  /* 0x00000a00ff017b82 */ /* 0x000fe20000000800 */
[----:B------:R-:W1:Y:S07]  /*0010*/  S2R R2, SR_TID.X ;  /* 0x0000000000027919 */ /* 0x000e6e0000002100 */
[----:B------:R-:W2:Y:S01]  /*0020*/  LDC.64 R8, c[0x0][0x220] ;  /* 0x00008800ff087b82 */ /* 0x000ea20000000a00 */
[----:B------:R-:W-:Y:S01]  /*0030*/  ULDC.64 UR4, c[0x0][0x208] ;  /* 0x0000820000047ab9 */ /* 0x000fe20000000a00 */
[----:B------:R-:W3:Y:S06]  /*0040*/  S2R R3, SR_CTAID.X ;  /* 0x0000000000037919 */ /* 0x000eec0000002500 */
[----:B------:R-:W4:Y:S08]  /*0050*/  LDC.64 R6, c[0x0][0x218] ;  /* 0x00008600ff067b82 */ /* 0x000f300000000a00 */
[----:B------:R-:W5:Y:S08]  /*0060*/  LDC.64 R10, c[0x0][0x228] ;  /* 0x00008a00ff0a7b82 */ /* 0x000f700000000a00 */
[----:B------:R-:W5:Y:S01]  /*0070*/  LDC.64 R12, c[0x0][0x230] ;  /* 0x00008c00ff0c7b82 */ /* 0x000f620000000a00 */
[----:B-1----:R-:W-:-:S04]  /*0080*/  LOP3.LUT R2, R2, 0x7f, RZ, 0xc0, !PT ;  /* 0x0000007f02027812 */ /* 0x002fc800078ec0ff */
[----:B---3--:R-:W-:Y:S01]  /*0090*/  LEA R3, R3, R2, 0x7 ;  /* 0x0000000203037211 */ /* 0x008fe200078e38ff */
[----:B------:R-:W-:-:S10]  /*00a0*/  HFMA2.MMA R2, -RZ, RZ, 0, 0 ;  /* 0x00000000ff027435 */ /* 0x000fd400000001ff */
[----:B------:R-:W-:-:S05]  /*00b0*/  IMAD.HI R0, R3, -0x6db6db6d, R2 ;  /* 0x9249249303007827 */ /* 0x000fca00078e0202 */
[----:B------:R-:W-:-:S04]  /*00c0*/  SHF.R.U32.HI R5, RZ, 0x1f, R0 ;  /* 0x0000001fff057819 */ /* 0x000fc80000011600 */
[----:B------:R-:W-:-:S05]  /*00d0*/  LEA.HI.SX32 R5, R0, R5, 0x18 ;  /* 0x0000000500057211 */ /* 0x000fca00078fc2ff */
[----:B------:R-:W-:Y:S02]  /*00e0*/  IMAD R15, R5, -0x1c0, R3 ;  /* 0xfffffe40050f7824 */ /* 0x000fe400078e0203 */
[----:B------:R-:W1:Y:S02]  /*00f0*/  LDC.64 R4, c[0x0][0x210] ;  /* 0x00008400ff047b82 */ /* 0x000e640000000a00 */
[----:B--2---:R-:W-:-:S06]  /*0100*/  IMAD.WIDE R8, R15, 0x4, R8 ;  /* 0x000000040f087825 */ /* 0x004fcc00078e0208 */
[----:B------:R-:W2:Y:S01]  /*0110*/  LDG.E.EL R8, desc[UR4][R8.64] ;  /* 0x0000000408087981 */ /* 0x000ea2000c2e1900 */
[----:B----4-:R-:W-:-:S06]  /*0120*/  IMAD.WIDE R6, R15, 0x4, R6 ;  /* 0x000000040f067825 */ /* 0x010fcc00078e0206 */
[----:B------:R-:W3:Y:S01]  /*0130*/  LDG.E.EL R7, desc[UR4][R6.64] ;  /* 0x0000000406077981 */ /* 0x000ee2000c2e1900 */
[----:B-----5:R-:W-:-:S04]  /*0140*/  IMAD.WIDE R10, R15, 0x4, R10 ;  /* 0x000000040f0a7825 */ /* 0x020fc800078e020a */
[----:B0-----:R-:W-:Y:S02]  /*0150*/  IMAD.WIDE R12, R15, 0x4, R12 ;  /* 0x000000040f0c7825 */ /* 0x001fe400078e020c */
[----:B------:R-:W4:Y:S02]  /*0160*/  LDG.E.EL R10, desc[UR4][R10.64] ;  /* 0x000000040a0a7981 */ /* 0x000f24000c2e1900 */
[----:B-1----:R-:W-:Y:S02]  /*0170*/  IMAD.WIDE R4, R3, 0x4, R4 ;  /* 0x0000000403047825 */ /* 0x002fe400078e0204 */
[----:B------:R-:W4:Y:S04]  /*0180*/  LDG.E.EL R13, desc[UR4][R12.64] ;  /* 0x000000040c0d7981 */ /* 0x000f28000c2e1900 */
[----:B------:R0:W3:Y:S01]  /*0190*/  LDG.E R0, desc[UR4][R4.64] ;  /* 0x0000000404007981 */ /* 0x0000e2000c1e1900 */
[----:B------:R-:W-:Y:S01]  /*01a0*/  MOV R2, 0x3e800000 ;  /* 0x3e80000000027802 */ /* 0x000fe20000000f00 */
[----:B0-----:R-:W0:Y:S01]  /*01b0*/  LDC.64 R4, c[0x0][0x238] ;  /* 0x00008e00ff047b82 */ /* 0x001e220000000a00 */
[----:B--2---:R-:W-:-:S04]  /*01c0*/  FADD R8, R8, 9.9999997473787516356e-06 ;  /* 0x3727c5ac08087421 */ /* 0x004fc80000000000 */
[----:B------:R-:W1:Y:S02]  /*01d0*/  MUFU.SQRT R9, R8 ;  /* 0x0000000800097308 */ /* 0x000e640000002000 */
[C---:B-1----:R-:W-:Y:S02]  /*01e0*/  FSETP.GT.AND P0, PT, R9.reuse, 8.50705917302346158658e+37, PT ;  /* 0x7e8000000900780b */ /* 0x042fe40003f04000 */
[----:B------:R-:W-:-:S11]  /*01f0*/  FSETP.GEU.AND P1, PT, R9, 1.175494350822287508e-38, PT ;  /* 0x008000000900780b */ /* 0x000fd60003f2e000 */
[----:B------:R-:W-:-:S04]  /*0200*/  @P0 FMUL R9, R9, 0.25 ;  /* 0x3e80000009090820 */ /* 0x000fc80000400000 */
[----:B------:R-:W-:-:S06]  /*0210*/  @!P1 FMUL R9, R9, 16777216 ;  /* 0x4b80000009099820 */ /* 0x000fcc0000400000 */
[----:B------:R-:W1:Y:S01]  /*0220*/  MUFU.RCP R9, R9 ;  /* 0x0000000900097308 */ /* 0x000e620000001000 */
[----:B------:R-:W-:Y:S01]  /*0230*/  FSEL R2, R2, 1, P0 ;  /* 0x3f80000002027808 */ /* 0x000fe20000000000 */
[----:B---3--:R-:W-:-:S04]  /*0240*/  FADD R0, R0, -R7 ;  /* 0x8000000700007221 */ /* 0x008fc80000000000 */
[----:B------:R-:W-:-:S04]  /*0250*/  @!P1 FMUL R2, R2, 16777216 ;  /* 0x4b80000002029820 */ /* 0x000fc80000400000 */
[----:B-1----:R-:W-:-:S04]  /*0260*/  FMUL R7, R9, R2 ;  /* 0x0000000209077220 */ /* 0x002fc80000400000 */
[----:B------:R-:W-:-:S04]  /*0270*/  FMUL R0, R0, R7 ;  /* 0x0000000700007220 */ /* 0x000fc80000400000 */
[----:B----4-:R-:W-:Y:S01]  /*0280*/  FFMA R0, R10, R0, R13 ;  /* 0x000000000a007223 */ /* 0x010fe2000000000d */
[----:B0-----:R-:W-:-:S04]  /*0290*/  IMAD.WIDE R2, R3, 0x4, R4 ;  /* 0x0000000403027825 */ /* 0x001fc800078e0204 */
[----:B------:R-:W-:-:S04]  /*02a0*/  FSETP.GEU.AND P0, PT, R0, RZ, PT ;  /* 0x000000ff0000720b */ /* 0x000fc80003f0e000 */
[----:B------:R-:W-:-:S05]  /*02b0*/  FSEL R5, R0, RZ, P0 ;  /* 0x000000ff00057208 */ /* 0x000fca0000000000 */
[----:B------:R-:W-:Y:S01]  /*02c0*/  STG.E desc[UR4][R2.64], R5 ;  /* 0x0000000502007986 */ /* 0x000fe2000c101904 */
[----:B------:R-:W-:Y:S05]  /*02d0*/  EXIT ;  /* 0x000000000000794d */ /* 0x000fea0003800000 */
.L_x_0:
[----:B------:R-:W-:-:S00]  /*02e0*/  BRA `(.L_x_0) ;  /* 0xfffffffc00fc7947 */ /* 0x000fc0000383ffff */
[----:B------:R-:W-:-:S00]  /*02f0*/  NOP ;  /* 0x0000000000007918 */ /* 0x000fc00000000000 */
        /* <DEDUP_REMOVED lines=8> */
.L_x_1:


//--------------------- .nv.global.init           --------------------------
	.section	.nv.global.init,"aw",@progbits
.nv.global.init:
	.type		_$_str,@object
	.size		_$_str,(_$_str_$_2 - _$_str)
_$_str:
        /*0000*/ 	.byte	0x5f, 0x5f, 0x43, 0x55, 0x44, 0x41, 0x5f, 0x46, 0x54, 0x5a, 0x00
	.type		_$_str_$_2,@object
	.size		_$_str_$_2,(.L_1 - _$_str_$_2)
_$_str_$_2:
        /*000b*/ 	.byte	0x5f, 0x5f, 0x43, 0x55, 0x44, 0x41, 0x5f, 0x50, 0x52, 0x45, 0x43, 0x5f, 0x53, 0x51, 0x52, 0x54
        /*001b*/ 	.byte	0x00
.L_1:


//--------------------- .nv.constant0.triton_poi_fused__native_batch_norm_legit_no_training_relu_5 --------------------------
	.section	.nv.constant0.triton_poi_fused__native_batch_norm_legit_no_training_relu_5,"a",@progbits
	.sectionflags	@""
	.align	4
.nv.constant0.triton_poi_fused__native_batch_norm_legit_no_training_relu_5:
	.zero		580
